//
// Generated by NVIDIA NVVM Compiler
//
// Compiler Build ID: CL-36424714
// Cuda compilation tools, release 13.0, V13.0.88
// Based on NVVM 20.0.0
//

.version 9.0
.target sm_100
.address_size 64

	// .globl	_Z17tiledMatmulKernelPfS_S_i
// _ZZ17tiledMatmulKernelPfS_S_iE3Mds has been demoted
// _ZZ17tiledMatmulKernelPfS_S_iE3Nds has been demoted

.visible .entry _Z17tiledMatmulKernelPfS_S_i(
	.param .u64 .ptr .align 1 _Z17tiledMatmulKernelPfS_S_i_param_0,
	.param .u64 .ptr .align 1 _Z17tiledMatmulKernelPfS_S_i_param_1,
	.param .u64 .ptr .align 1 _Z17tiledMatmulKernelPfS_S_i_param_2,
	.param .u32 _Z17tiledMatmulKernelPfS_S_i_param_3
)
{
	.reg .pred 	%p<8>;
	.reg .b32 	%r<104>;
	.reg .b32 	%f<368>;
	.reg .b64 	%rd<40>;
	// demoted variable
	.shared .align 4 .b8 _ZZ17tiledMatmulKernelPfS_S_iE3Mds[1024];
	// demoted variable
	.shared .align 4 .b8 _ZZ17tiledMatmulKernelPfS_S_iE3Nds[1024];
	ld.param.u32 	%r31, [_Z17tiledMatmulKernelPfS_S_i_param_3];
	mov.u32 	%r32, %ctaid.x;
	mov.u32 	%r1, %tid.x;
	mov.u32 	%r33, %ctaid.y;
	mov.u32 	%r2, %tid.y;
	shl.b32 	%r34, %r33, 4;
	add.s32 	%r3, %r34, %r2;
	shl.b32 	%r4, %r32, 4;
	add.s32 	%r5, %r4, %r1;
	shr.s32 	%r35, %r31, 31;
	shr.u32 	%r36, %r35, 28;
	add.s32 	%r37, %r31, %r36;
	shr.s32 	%r6, %r37, 4;
	setp.lt.s32 	%p1, %r31, 16;
	mov.f32 	%f367, 0f00000000;
	@%p1 bra 	$L__BB0_9;
	mad.lo.s32 	%r100, %r31, %r3, %r1;
	shl.b32 	%r39, %r2, 6;
	mov.u32 	%r40, _ZZ17tiledMatmulKernelPfS_S_iE3Mds;
	add.s32 	%r8, %r40, %r39;
	add.s32 	%r41, %r6, -1;
	setp.lt.u32 	%p2, %r41, 3;
	mov.f32 	%f367, 0f00000000;
	mov.b32 	%r103, 0;
	@%p2 bra 	$L__BB0_4;
	and.b32  	%r103, %r6, 134217724;
	neg.s32 	%r101, %r103;
	add.s32 	%r43, %r2, 48;
	mad.lo.s32 	%r44, %r31, %r43, %r1;
	add.s32 	%r99, %r44, %r4;
	add.s32 	%r45, %r2, 32;
	mad.lo.s32 	%r46, %r31, %r45, %r1;
	add.s32 	%r98, %r46, %r4;
	add.s32 	%r47, %r2, 16;
	mad.lo.s32 	%r48, %r31, %r47, %r1;
	add.s32 	%r97, %r48, %r4;
	mad.lo.s32 	%r49, %r2, %r31, %r1;
	add.s32 	%r96, %r49, %r4;
	mov.f32 	%f367, 0f00000000;
$L__BB0_3:
	.pragma "nounroll";
	ld.param.u64 	%rd36, [_Z17tiledMatmulKernelPfS_S_i_param_1];
	ld.param.u64 	%rd33, [_Z17tiledMatmulKernelPfS_S_i_param_0];
	cvta.to.global.u64 	%rd4, %rd33;
	mul.wide.s32 	%rd5, %r100, 4;
	add.s64 	%rd6, %rd4, %rd5;
	ld.global.f32 	%f14, [%rd6];
	shl.b32 	%r51, %r1, 2;
	add.s32 	%r52, %r8, %r51;
	st.shared.f32 	[%r52], %f14;
	cvta.to.global.u64 	%rd7, %rd36;
	mul.wide.u32 	%rd8, %r96, 4;
	add.s64 	%rd9, %rd7, %rd8;
	ld.global.f32 	%f15, [%rd9];
	mov.u32 	%r54, _ZZ17tiledMatmulKernelPfS_S_iE3Nds;
	add.s32 	%r55, %r54, %r51;
	add.s32 	%r56, %r55, %r39;
	st.shared.f32 	[%r56], %f15;
	bar.sync 	0;
	ld.shared.f32 	%f16, [%r8];
	ld.shared.f32 	%f17, [%r55];
	fma.rn.f32 	%f18, %f16, %f17, %f367;
	ld.shared.f32 	%f19, [%r8+4];
	ld.shared.f32 	%f20, [%r55+64];
	fma.rn.f32 	%f21, %f19, %f20, %f18;
	ld.shared.f32 	%f22, [%r8+8];
	ld.shared.f32 	%f23, [%r55+128];
	fma.rn.f32 	%f24, %f22, %f23, %f21;
	ld.shared.f32 	%f25, [%r8+12];
	ld.shared.f32 	%f26, [%r55+192];
	fma.rn.f32 	%f27, %f25, %f26, %f24;
	ld.shared.f32 	%f28, [%r8+16];
	ld.shared.f32 	%f29, [%r55+256];
	fma.rn.f32 	%f30, %f28, %f29, %f27;
	ld.shared.f32 	%f31, [%r8+20];
	ld.shared.f32 	%f32, [%r55+320];
	fma.rn.f32 	%f33, %f31, %f32, %f30;
	ld.shared.f32 	%f34, [%r8+24];
	ld.shared.f32 	%f35, [%r55+384];
	fma.rn.f32 	%f36, %f34, %f35, %f33;
	ld.shared.f32 	%f37, [%r8+28];
	ld.shared.f32 	%f38, [%r55+448];
	fma.rn.f32 	%f39, %f37, %f38, %f36;
	ld.shared.f32 	%f40, [%r8+32];
	ld.shared.f32 	%f41, [%r55+512];
	fma.rn.f32 	%f42, %f40, %f41, %f39;
	ld.shared.f32 	%f43, [%r8+36];
	ld.shared.f32 	%f44, [%r55+576];
	fma.rn.f32 	%f45, %f43, %f44, %f42;
	ld.shared.f32 	%f46, [%r8+40];
	ld.shared.f32 	%f47, [%r55+640];
	fma.rn.f32 	%f48, %f46, %f47, %f45;
	ld.shared.f32 	%f49, [%r8+44];
	ld.shared.f32 	%f50, [%r55+704];
	fma.rn.f32 	%f51, %f49, %f50, %f48;
	ld.shared.f32 	%f52, [%r8+48];
	ld.shared.f32 	%f53, [%r55+768];
	fma.rn.f32 	%f54, %f52, %f53, %f51;
	ld.shared.f32 	%f55, [%r8+52];
	ld.shared.f32 	%f56, [%r55+832];
	fma.rn.f32 	%f57, %f55, %f56, %f54;
	ld.shared.f32 	%f58, [%r8+56];
	ld.shared.f32 	%f59, [%r55+896];
	fma.rn.f32 	%f60, %f58, %f59, %f57;
	ld.shared.f32 	%f61, [%r8+60];
	ld.shared.f32 	%f62, [%r55+960];
	fma.rn.f32 	%f63, %f61, %f62, %f60;
	bar.sync 	0;
	ld.global.f32 	%f64, [%rd6+64];
	st.shared.f32 	[%r52], %f64;
	mul.wide.u32 	%rd10, %r97, 4;
	add.s64 	%rd11, %rd7, %rd10;
	ld.global.f32 	%f65, [%rd11];
	st.shared.f32 	[%r56], %f65;
	bar.sync 	0;
	ld.shared.f32 	%f66, [%r8];
	ld.shared.f32 	%f67, [%r55];
	fma.rn.f32 	%f68, %f66, %f67, %f63;
	ld.shared.f32 	%f69, [%r8+4];
	ld.shared.f32 	%f70, [%r55+64];
	fma.rn.f32 	%f71, %f69, %f70, %f68;
	ld.shared.f32 	%f72, [%r8+8];
	ld.shared.f32 	%f73, [%r55+128];
	fma.rn.f32 	%f74, %f72, %f73, %f71;
	ld.shared.f32 	%f75, [%r8+12];
	ld.shared.f32 	%f76, [%r55+192];
	fma.rn.f32 	%f77, %f75, %f76, %f74;
	ld.shared.f32 	%f78, [%r8+16];
	ld.shared.f32 	%f79, [%r55+256];
	fma.rn.f32 	%f80, %f78, %f79, %f77;
	ld.shared.f32 	%f81, [%r8+20];
	ld.shared.f32 	%f82, [%r55+320];
	fma.rn.f32 	%f83, %f81, %f82, %f80;
	ld.shared.f32 	%f84, [%r8+24];
	ld.shared.f32 	%f85, [%r55+384];
	fma.rn.f32 	%f86, %f84, %f85, %f83;
	ld.shared.f32 	%f87, [%r8+28];
	ld.shared.f32 	%f88, [%r55+448];
	fma.rn.f32 	%f89, %f87, %f88, %f86;
	ld.shared.f32 	%f90, [%r8+32];
	ld.shared.f32 	%f91, [%r55+512];
	fma.rn.f32 	%f92, %f90, %f91, %f89;
	ld.shared.f32 	%f93, [%r8+36];
	ld.shared.f32 	%f94, [%r55+576];
	fma.rn.f32 	%f95, %f93, %f94, %f92;
	ld.shared.f32 	%f96, [%r8+40];
	ld.shared.f32 	%f97, [%r55+640];
	fma.rn.f32 	%f98, %f96, %f97, %f95;
	ld.shared.f32 	%f99, [%r8+44];
	ld.shared.f32 	%f100, [%r55+704];
	fma.rn.f32 	%f101, %f99, %f100, %f98;
	ld.shared.f32 	%f102, [%r8+48];
	ld.shared.f32 	%f103, [%r55+768];
	fma.rn.f32 	%f104, %f102, %f103, %f101;
	ld.shared.f32 	%f105, [%r8+52];
	ld.shared.f32 	%f106, [%r55+832];
	fma.rn.f32 	%f107, %f105, %f106, %f104;
	ld.shared.f32 	%f108, [%r8+56];
	ld.shared.f32 	%f109, [%r55+896];
	fma.rn.f32 	%f110, %f108, %f109, %f107;
	ld.shared.f32 	%f111, [%r8+60];
	ld.shared.f32 	%f112, [%r55+960];
	fma.rn.f32 	%f113, %f111, %f112, %f110;
	bar.sync 	0;
	ld.global.f32 	%f114, [%rd6+128];
	st.shared.f32 	[%r52], %f114;
	mul.wide.u32 	%rd12, %r98, 4;
	add.s64 	%rd13, %rd7, %rd12;
	ld.global.f32 	%f115, [%rd13];
	st.shared.f32 	[%r56], %f115;
	bar.sync 	0;
	ld.shared.f32 	%f116, [%r8];
	ld.shared.f32 	%f117, [%r55];
	fma.rn.f32 	%f118, %f116, %f117, %f113;
	ld.shared.f32 	%f119, [%r8+4];
	ld.shared.f32 	%f120, [%r55+64];
	fma.rn.f32 	%f121, %f119, %f120, %f118;
	ld.shared.f32 	%f122, [%r8+8];
	ld.shared.f32 	%f123, [%r55+128];
	fma.rn.f32 	%f124, %f122, %f123, %f121;
	ld.shared.f32 	%f125, [%r8+12];
	ld.shared.f32 	%f126, [%r55+192];
	fma.rn.f32 	%f127, %f125, %f126, %f124;
	ld.shared.f32 	%f128, [%r8+16];
	ld.shared.f32 	%f129, [%r55+256];
	fma.rn.f32 	%f130, %f128, %f129, %f127;
	ld.shared.f32 	%f131, [%r8+20];
	ld.shared.f32 	%f132, [%r55+320];
	fma.rn.f32 	%f133, %f131, %f132, %f130;
	ld.shared.f32 	%f134, [%r8+24];
	ld.shared.f32 	%f135, [%r55+384];
	fma.rn.f32 	%f136, %f134, %f135, %f133;
	ld.shared.f32 	%f137, [%r8+28];
	ld.shared.f32 	%f138, [%r55+448];
	fma.rn.f32 	%f139, %f137, %f138, %f136;
	ld.shared.f32 	%f140, [%r8+32];
	ld.shared.f32 	%f141, [%r55+512];
	fma.rn.f32 	%f142, %f140, %f141, %f139;
	ld.shared.f32 	%f143, [%r8+36];
	ld.shared.f32 	%f144, [%r55+576];
	fma.rn.f32 	%f145, %f143, %f144, %f142;
	ld.shared.f32 	%f146, [%r8+40];
	ld.shared.f32 	%f147, [%r55+640];
	fma.rn.f32 	%f148, %f146, %f147, %f145;
	ld.shared.f32 	%f149, [%r8+44];
	ld.shared.f32 	%f150, [%r55+704];
	fma.rn.f32 	%f151, %f149, %f150, %f148;
	ld.shared.f32 	%f152, [%r8+48];
	ld.shared.f32 	%f153, [%r55+768];
	fma.rn.f32 	%f154, %f152, %f153, %f151;
	ld.shared.f32 	%f155, [%r8+52];
	ld.shared.f32 	%f156, [%r55+832];
	fma.rn.f32 	%f157, %f155, %f156, %f154;
	ld.shared.f32 	%f158, [%r8+56];
	ld.shared.f32 	%f159, [%r55+896];
	fma.rn.f32 	%f160, %f158, %f159, %f157;
	ld.shared.f32 	%f161, [%r8+60];
	ld.shared.f32 	%f162, [%r55+960];
	fma.rn.f32 	%f163, %f161, %f162, %f160;
	bar.sync 	0;
	ld.global.f32 	%f164, [%rd6+192];
	st.shared.f32 	[%r52], %f164;
	mul.wide.u32 	%rd14, %r99, 4;
	add.s64 	%rd15, %rd7, %rd14;
	ld.global.f32 	%f165, [%rd15];
	st.shared.f32 	[%r56], %f165;
	bar.sync 	0;
	ld.shared.f32 	%f166, [%r8];
	ld.shared.f32 	%f167, [%r55];
	fma.rn.f32 	%f168, %f166, %f167, %f163;
	ld.shared.f32 	%f169, [%r8+4];
	ld.shared.f32 	%f170, [%r55+64];
	fma.rn.f32 	%f171, %f169, %f170, %f168;
	ld.shared.f32 	%f172, [%r8+8];
	ld.shared.f32 	%f173, [%r55+128];
	fma.rn.f32 	%f174, %f172, %f173, %f171;
	ld.shared.f32 	%f175, [%r8+12];
	ld.shared.f32 	%f176, [%r55+192];
	fma.rn.f32 	%f177, %f175, %f176, %f174;
	ld.shared.f32 	%f178, [%r8+16];
	ld.shared.f32 	%f179, [%r55+256];
	fma.rn.f32 	%f180, %f178, %f179, %f177;
	ld.shared.f32 	%f181, [%r8+20];
	ld.shared.f32 	%f182, [%r55+320];
	fma.rn.f32 	%f183, %f181, %f182, %f180;
	ld.shared.f32 	%f184, [%r8+24];
	ld.shared.f32 	%f185, [%r55+384];
	fma.rn.f32 	%f186, %f184, %f185, %f183;
	ld.shared.f32 	%f187, [%r8+28];
	ld.shared.f32 	%f188, [%r55+448];
	fma.rn.f32 	%f189, %f187, %f188, %f186;
	ld.shared.f32 	%f190, [%r8+32];
	ld.shared.f32 	%f191, [%r55+512];
	fma.rn.f32 	%f192, %f190, %f191, %f189;
	ld.shared.f32 	%f193, [%r8+36];
	ld.shared.f32 	%f194, [%r55+576];
	fma.rn.f32 	%f195, %f193, %f194, %f192;
	ld.shared.f32 	%f196, [%r8+40];
	ld.shared.f32 	%f197, [%r55+640];
	fma.rn.f32 	%f198, %f196, %f197, %f195;
	ld.shared.f32 	%f199, [%r8+44];
	ld.shared.f32 	%f200, [%r55+704];
	fma.rn.f32 	%f201, %f199, %f200, %f198;
	ld.shared.f32 	%f202, [%r8+48];
	ld.shared.f32 	%f203, [%r55+768];
	fma.rn.f32 	%f204, %f202, %f203, %f201;
	ld.shared.f32 	%f205, [%r8+52];
	ld.shared.f32 	%f206, [%r55+832];
	fma.rn.f32 	%f207, %f205, %f206, %f204;
	ld.shared.f32 	%f208, [%r8+56];
	ld.shared.f32 	%f209, [%r55+896];
	fma.rn.f32 	%f210, %f208, %f209, %f207;
	ld.shared.f32 	%f211, [%r8+60];
	ld.shared.f32 	%f212, [%r55+960];
	fma.rn.f32 	%f367, %f211, %f212, %f210;
	bar.sync 	0;
	add.s32 	%r101, %r101, 4;
	add.s32 	%r100, %r100, 64;
	shl.b32 	%r57, %r31, 6;
	add.s32 	%r99, %r99, %r57;
	add.s32 	%r98, %r98, %r57;
	add.s32 	%r97, %r97, %r57;
	add.s32 	%r96, %r96, %r57;
	setp.ne.s32 	%p3, %r101, 0;
	@%p3 bra 	$L__BB0_3;
$L__BB0_4:
	and.b32  	%r28, %r6, 3;
	setp.eq.s32 	%p4, %r28, 0;
	@%p4 bra 	$L__BB0_9;
	setp.eq.s32 	%p5, %r28, 1;
	@%p5 bra 	$L__BB0_7;
	ld.param.u64 	%rd37, [_Z17tiledMatmulKernelPfS_S_i_param_1];
	ld.param.u64 	%rd34, [_Z17tiledMatmulKernelPfS_S_i_param_0];
	shl.b32 	%r58, %r103, 4;
	mad.lo.s32 	%r63, %r31, %r3, %r1;
	add.s32 	%r64, %r63, %r58;
	cvta.to.global.u64 	%rd16, %rd34;
	mul.wide.s32 	%rd17, %r64, 4;
	add.s64 	%rd18, %rd16, %rd17;
	ld.global.f32 	%f214, [%rd18];
	shl.b32 	%r65, %r1, 2;
	add.s32 	%r66, %r8, %r65;
	st.shared.f32 	[%r66], %f214;
	add.s32 	%r67, %r58, %r2;
	mad.lo.s32 	%r68, %r67, %r31, %r5;
	cvta.to.global.u64 	%rd19, %rd37;
	mul.wide.u32 	%rd20, %r68, 4;
	add.s64 	%rd21, %rd19, %rd20;
	ld.global.f32 	%f215, [%rd21];
	mov.u32 	%r70, _ZZ17tiledMatmulKernelPfS_S_iE3Nds;
	add.s32 	%r71, %r70, %r65;
	add.s32 	%r72, %r71, %r39;
	st.shared.f32 	[%r72], %f215;
	bar.sync 	0;
	ld.shared.f32 	%f216, [%r8];
	ld.shared.f32 	%f217, [%r71];
	fma.rn.f32 	%f218, %f216, %f217, %f367;
	ld.shared.f32 	%f219, [%r8+4];
	ld.shared.f32 	%f220, [%r71+64];
	fma.rn.f32 	%f221, %f219, %f220, %f218;
	ld.shared.f32 	%f222, [%r8+8];
	ld.shared.f32 	%f223, [%r71+128];
	fma.rn.f32 	%f224, %f222, %f223, %f221;
	ld.shared.f32 	%f225, [%r8+12];
	ld.shared.f32 	%f226, [%r71+192];
	fma.rn.f32 	%f227, %f225, %f226, %f224;
	ld.shared.f32 	%f228, [%r8+16];
	ld.shared.f32 	%f229, [%r71+256];
	fma.rn.f32 	%f230, %f228, %f229, %f227;
	ld.shared.f32 	%f231, [%r8+20];
	ld.shared.f32 	%f232, [%r71+320];
	fma.rn.f32 	%f233, %f231, %f232, %f230;
	ld.shared.f32 	%f234, [%r8+24];
	ld.shared.f32 	%f235, [%r71+384];
	fma.rn.f32 	%f236, %f234, %f235, %f233;
	ld.shared.f32 	%f237, [%r8+28];
	ld.shared.f32 	%f238, [%r71+448];
	fma.rn.f32 	%f239, %f237, %f238, %f236;
	ld.shared.f32 	%f240, [%r8+32];
	ld.shared.f32 	%f241, [%r71+512];
	fma.rn.f32 	%f242, %f240, %f241, %f239;
	ld.shared.f32 	%f243, [%r8+36];
	ld.shared.f32 	%f244, [%r71+576];
	fma.rn.f32 	%f245, %f243, %f244, %f242;
	ld.shared.f32 	%f246, [%r8+40];
	ld.shared.f32 	%f247, [%r71+640];
	fma.rn.f32 	%f248, %f246, %f247, %f245;
	ld.shared.f32 	%f249, [%r8+44];
	ld.shared.f32 	%f250, [%r71+704];
	fma.rn.f32 	%f251, %f249, %f250, %f248;
	ld.shared.f32 	%f252, [%r8+48];
	ld.shared.f32 	%f253, [%r71+768];
	fma.rn.f32 	%f254, %f252, %f253, %f251;
	ld.shared.f32 	%f255, [%r8+52];
	ld.shared.f32 	%f256, [%r71+832];
	fma.rn.f32 	%f257, %f255, %f256, %f254;
	ld.shared.f32 	%f258, [%r8+56];
	ld.shared.f32 	%f259, [%r71+896];
	fma.rn.f32 	%f260, %f258, %f259, %f257;
	ld.shared.f32 	%f261, [%r8+60];
	ld.shared.f32 	%f262, [%r71+960];
	fma.rn.f32 	%f263, %f261, %f262, %f260;
	bar.sync 	0;
	ld.global.f32 	%f264, [%rd18+64];
	st.shared.f32 	[%r66], %f264;
	add.s32 	%r73, %r67, 16;
	mad.lo.s32 	%r74, %r73, %r31, %r5;
	mul.wide.u32 	%rd22, %r74, 4;
	add.s64 	%rd23, %rd19, %rd22;
	ld.global.f32 	%f265, [%rd23];
	st.shared.f32 	[%r72], %f265;
	bar.sync 	0;
	ld.shared.f32 	%f266, [%r8];
	ld.shared.f32 	%f267, [%r71];
	fma.rn.f32 	%f268, %f266, %f267, %f263;
	ld.shared.f32 	%f269, [%r8+4];
	ld.shared.f32 	%f270, [%r71+64];
	fma.rn.f32 	%f271, %f269, %f270, %f268;
	ld.shared.f32 	%f272, [%r8+8];
	ld.shared.f32 	%f273, [%r71+128];
	fma.rn.f32 	%f274, %f272, %f273, %f271;
	ld.shared.f32 	%f275, [%r8+12];
	ld.shared.f32 	%f276, [%r71+192];
	fma.rn.f32 	%f277, %f275, %f276, %f274;
	ld.shared.f32 	%f278, [%r8+16];
	ld.shared.f32 	%f279, [%r71+256];
	fma.rn.f32 	%f280, %f278, %f279, %f277;
	ld.shared.f32 	%f281, [%r8+20];
	ld.shared.f32 	%f282, [%r71+320];
	fma.rn.f32 	%f283, %f281, %f282, %f280;
	ld.shared.f32 	%f284, [%r8+24];
	ld.shared.f32 	%f285, [%r71+384];
	fma.rn.f32 	%f286, %f284, %f285, %f283;
	ld.shared.f32 	%f287, [%r8+28];
	ld.shared.f32 	%f288, [%r71+448];
	fma.rn.f32 	%f289, %f287, %f288, %f286;
	ld.shared.f32 	%f290, [%r8+32];
	ld.shared.f32 	%f291, [%r71+512];
	fma.rn.f32 	%f292, %f290, %f291, %f289;
	ld.shared.f32 	%f293, [%r8+36];
	ld.shared.f32 	%f294, [%r71+576];
	fma.rn.f32 	%f295, %f293, %f294, %f292;
	ld.shared.f32 	%f296, [%r8+40];
	ld.shared.f32 	%f297, [%r71+640];
	fma.rn.f32 	%f298, %f296, %f297, %f295;
	ld.shared.f32 	%f299, [%r8+44];
	ld.shared.f32 	%f300, [%r71+704];
	fma.rn.f32 	%f301, %f299, %f300, %f298;
	ld.shared.f32 	%f302, [%r8+48];
	ld.shared.f32 	%f303, [%r71+768];
	fma.rn.f32 	%f304, %f302, %f303, %f301;
	ld.shared.f32 	%f305, [%r8+52];
	ld.shared.f32 	%f306, [%r71+832];
	fma.rn.f32 	%f307, %f305, %f306, %f304;
	ld.shared.f32 	%f308, [%r8+56];
	ld.shared.f32 	%f309, [%r71+896];
	fma.rn.f32 	%f310, %f308, %f309, %f307;
	ld.shared.f32 	%f311, [%r8+60];
	ld.shared.f32 	%f312, [%r71+960];
	fma.rn.f32 	%f367, %f311, %f312, %f310;
	bar.sync 	0;
	add.s32 	%r103, %r103, 2;
$L__BB0_7:
	and.b32  	%r75, %r6, 1;
	setp.eq.b32 	%p6, %r75, 1;
	not.pred 	%p7, %p6;
	@%p7 bra 	$L__BB0_9;
	ld.param.u64 	%rd38, [_Z17tiledMatmulKernelPfS_S_i_param_1];
	ld.param.u64 	%rd35, [_Z17tiledMatmulKernelPfS_S_i_param_0];
	shl.b32 	%r76, %r103, 4;
	mad.lo.s32 	%r81, %r31, %r3, %r1;
	add.s32 	%r82, %r81, %r76;
	cvta.to.global.u64 	%rd24, %rd35;
	mul.wide.s32 	%rd25, %r82, 4;
	add.s64 	%rd26, %rd24, %rd25;
	ld.global.f32 	%f313, [%rd26];
	shl.b32 	%r83, %r1, 2;
	add.s32 	%r84, %r8, %r83;
	st.shared.f32 	[%r84], %f313;
	add.s32 	%r85, %r76, %r2;
	mad.lo.s32 	%r86, %r85, %r31, %r5;
	cvta.to.global.u64 	%rd27, %rd38;
	mul.wide.u32 	%rd28, %r86, 4;
	add.s64 	%rd29, %rd27, %rd28;
	ld.global.f32 	%f314, [%rd29];
	mov.u32 	%r88, _ZZ17tiledMatmulKernelPfS_S_iE3Nds;
	add.s32 	%r89, %r88, %r83;
	add.s32 	%r90, %r89, %r39;
	st.shared.f32 	[%r90], %f314;
	bar.sync 	0;
	ld.shared.f32 	%f315, [%r8];
	ld.shared.f32 	%f316, [%r89];
	fma.rn.f32 	%f317, %f315, %f316, %f367;
	ld.shared.f32 	%f318, [%r8+4];
	ld.shared.f32 	%f319, [%r89+64];
	fma.rn.f32 	%f320, %f318, %f319, %f317;
	ld.shared.f32 	%f321, [%r8+8];
	ld.shared.f32 	%f322, [%r89+128];
	fma.rn.f32 	%f323, %f321, %f322, %f320;
	ld.shared.f32 	%f324, [%r8+12];
	ld.shared.f32 	%f325, [%r89+192];
	fma.rn.f32 	%f326, %f324, %f325, %f323;
	ld.shared.f32 	%f327, [%r8+16];
	ld.shared.f32 	%f328, [%r89+256];
	fma.rn.f32 	%f329, %f327, %f328, %f326;
	ld.shared.f32 	%f330, [%r8+20];
	ld.shared.f32 	%f331, [%r89+320];
	fma.rn.f32 	%f332, %f330, %f331, %f329;
	ld.shared.f32 	%f333, [%r8+24];
	ld.shared.f32 	%f334, [%r89+384];
	fma.rn.f32 	%f335, %f333, %f334, %f332;
	ld.shared.f32 	%f336, [%r8+28];
	ld.shared.f32 	%f337, [%r89+448];
	fma.rn.f32 	%f338, %f336, %f337, %f335;
	ld.shared.f32 	%f339, [%r8+32];
	ld.shared.f32 	%f340, [%r89+512];
	fma.rn.f32 	%f341, %f339, %f340, %f338;
	ld.shared.f32 	%f342, [%r8+36];
	ld.shared.f32 	%f343, [%r89+576];
	fma.rn.f32 	%f344, %f342, %f343, %f341;
	ld.shared.f32 	%f345, [%r8+40];
	ld.shared.f32 	%f346, [%r89+640];
	fma.rn.f32 	%f347, %f345, %f346, %f344;
	ld.shared.f32 	%f348, [%r8+44];
	ld.shared.f32 	%f349, [%r89+704];
	fma.rn.f32 	%f350, %f348, %f349, %f347;
	ld.shared.f32 	%f351, [%r8+48];
	ld.shared.f32 	%f352, [%r89+768];
	fma.rn.f32 	%f353, %f351, %f352, %f350;
	ld.shared.f32 	%f354, [%r8+52];
	ld.shared.f32 	%f355, [%r89+832];
	fma.rn.f32 	%f356, %f354, %f355, %f353;
	ld.shared.f32 	%f357, [%r8+56];
	ld.shared.f32 	%f358, [%r89+896];
	fma.rn.f32 	%f359, %f357, %f358, %f356;
	ld.shared.f32 	%f360, [%r8+60];
	ld.shared.f32 	%f361, [%r89+960];
	fma.rn.f32 	%f367, %f360, %f361, %f359;
	bar.sync 	0;
$L__BB0_9:
	ld.param.u64 	%rd39, [_Z17tiledMatmulKernelPfS_S_i_param_2];
	cvta.to.global.u64 	%rd30, %rd39;
	mad.lo.s32 	%r95, %r31, %r3, %r5;
	mul.wide.s32 	%rd31, %r95, 4;
	add.s64 	%rd32, %rd30, %rd31;
	st.global.f32 	[%rd32], %f367;
	ret;

}


// ===== COMPILED SASS (sm_100) =====

	.target	sm_100

	.elftype	@"ET_EXEC"


//--------------------- .note.nv.tkinfo           --------------------------
	.section	.note.nv.tkinfo,"",@"SHT_NOTE"
	.sectionflags	@"SHF_NOTE_NV_TKINFO"
	.tkinfo
        /*0018*/ 	.word	0x00000002
        /*0030*/ 	.string	""
        /*0030*/ 	.string	"ptxas"
        /*0030*/ 	.string	"Cuda compilation tools, release 13.0, V13.0.88"
        /*0030*/ 	.string	"Build cuda_13.0.r13.0/compiler.36424714_0"
        /*0030*/ 	.string	"-arch sm_100 -m 64 "



//--------------------- .note.nv.cuinfo           --------------------------
	.section	.note.nv.cuinfo,"",@"SHT_NOTE"
	.sectionflags	@"SHF_NOTE_NV_CUINFO"
        /*0018*/ 	.short	0x0002
        /*001a*/ 	.short	0x0064
        /*001c*/ 	.short	0x0082
	.zero		2


//--------------------- .nv.info                  --------------------------
	.section	.nv.info,"",@"SHT_CUDA_INFO"
	.align	4


	//----- nvinfo : EIATTR_REGCOUNT
	.align		4
        /*0000*/ 	.byte	0x04, 0x2f
        /*0002*/ 	.short	(.L_1 - .L_0)
	.align		4
.L_0:
        /*0004*/ 	.word	index@(_Z17tiledMatmulKernelPfS_S_i)
        /*0008*/ 	.word	0x00000028


	//----- nvinfo : EIATTR_FRAME_SIZE
	.align		4
.L_1:
        /*000c*/ 	.byte	0x04, 0x11
        /*000e*/ 	.short	(.L_3 - .L_2)
	.align		4
.L_2:
        /*0010*/ 	.word	index@(_Z17tiledMatmulKernelPfS_S_i)
        /*0014*/ 	.word	0x00000000


	//----- nvinfo : EIATTR_MIN_STACK_SIZE
	.align		4
.L_3:
        /*0018*/ 	.byte	0x04, 0x12
        /*001a*/ 	.short	(.L_5 - .L_4)
	.align		4
.L_4:
        /*001c*/ 	.word	index@(_Z17tiledMatmulKernelPfS_S_i)
        /*0020*/ 	.word	0x00000000
.L_5:


//--------------------- .nv.compat                --------------------------
	.section	.nv.compat,"",@"SHT_CUDA_COMPAT_INFO"
	.align	4
        /*0000*/ 	.byte	0x02, 0x09, 0x00, 0x00, 0x02, 0x02, 0x01, 0x00, 0x02, 0x05, 0x05, 0x00, 0x03, 0x07, 0x01, 0x01
        /*0010*/ 	.byte	0x02, 0x03, 0x00, 0x00, 0x02, 0x06, 0x01, 0x00, 0x04, 0x0b, 0x08, 0x00, 0x09, 0x00, 0x00, 0x00
        /*0020*/ 	.byte	0x00, 0x00, 0x00, 0x00


//--------------------- .nv.info._Z17tiledMatmulKernelPfS_S_i --------------------------
	.section	.nv.info._Z17tiledMatmulKernelPfS_S_i,"",@"SHT_CUDA_INFO"
	.sectionflags	@""
	.align	4


	//----- nvinfo : EIATTR_CUDA_API_VERSION
	.align		4
        /*0000*/ 	.byte	0x04, 0x37
        /*0002*/ 	.short	(.L_7 - .L_6)
.L_6:
        /*0004*/ 	.word	0x00000082


	//----- nvinfo : EIATTR_KPARAM_INFO
	.align		4
.L_7:
        /*0008*/ 	.byte	0x04, 0x17
        /*000a*/ 	.short	(.L_9 - .L_8)
.L_8:
        /*000c*/ 	.word	0x00000000
        /*0010*/ 	.short	0x0003
        /*0012*/ 	.short	0x0018
        /*0014*/ 	.byte	0x00, 0xf0, 0x11, 0x00


	//----- nvinfo : EIATTR_KPARAM_INFO
	.align		4
.L_9:
        /*0018*/ 	.byte	0x04, 0x17
        /*001a*/ 	.short	(.L_11 - .L_10)
.L_10:
        /*001c*/ 	.word	0x00000000
        /*0020*/ 	.short	0x0002
        /*0022*/ 	.short	0x0010
        /*0024*/ 	.byte	0x00, 0xf5, 0x21, 0x00


	//----- nvinfo : EIATTR_KPARAM_INFO
	.align		4
.L_11:
        /*0028*/ 	.byte	0x04, 0x17
        /*002a*/ 	.short	(.L_13 - .L_12)
.L_12:
        /*002c*/ 	.word	0x00000000
        /*0030*/ 	.short	0x0001
        /*0032*/ 	.short	0x0008
        /*0034*/ 	.byte	0x00, 0xf5, 0x21, 0x00


	//----- nvinfo : EIATTR_KPARAM_INFO
	.align		4
.L_13:
        /*0038*/ 	.byte	0x04, 0x17
        /*003a*/ 	.short	(.L_15 - .L_14)
.L_14:
        /*003c*/ 	.word	0x00000000
        /*0040*/ 	.short	0x0000
        /*0042*/ 	.short	0x0000
        /*0044*/ 	.byte	0x00, 0xf5, 0x21, 0x00


	//----- nvinfo : EIATTR_SPARSE_MMA_MASK
	.align		4
.L_15:
        /*0048*/ 	.byte	0x03, 0x50
        /*004a*/ 	.short	0x0000


	//----- nvinfo : EIATTR_MAXREG_COUNT
	.align		4
        /*004c*/ 	.byte	0x03, 0x1b
        /*004e*/ 	.short	0x00ff


	//----- nvinfo : EIATTR_NUM_BARRIERS
	.align		4
        /*0050*/ 	.byte	0x02, 0x4c
        /*0052*/ 	.byte	0x01
	.zero		1


	//----- nvinfo : EIATTR_MERCURY_ISA_VERSION
	.align		4
        /*0054*/ 	.byte	0x03, 0x5f
        /*0056*/ 	.short	0x0101


	//----- nvinfo : EIATTR_VRC_CTA_INIT_COUNT
	.align		4
        /*0058*/ 	.byte	0x02, 0x4a
	.zero		1
	.zero		1


	//----- nvinfo : EIATTR_EXIT_INSTR_OFFSETS
	.align		4
        /*005c*/ 	.byte	0x04, 0x1c
        /*005e*/ 	.short	(.L_17 - .L_16)


	//   ....[0]....
.L_16:
        /*0060*/ 	.word	0x00001890


	//----- nvinfo : EIATTR_CBANK_PARAM_SIZE
	.align		4
.L_17:
        /*0064*/ 	.byte	0x03, 0x19
        /*0066*/ 	.short	0x001c


	//----- nvinfo : EIATTR_PARAM_CBANK
	.align		4
        /*0068*/ 	.byte	0x04, 0x0a
        /*006a*/ 	.short	(.L_19 - .L_18)
	.align		4
.L_18:
        /*006c*/ 	.word	index@(.nv.constant0._Z17tiledMatmulKernelPfS_S_i)
        /*0070*/ 	.short	0x0380
        /*0072*/ 	.short	0x001c


	//----- nvinfo : EIATTR_SW_WAR
	.align		4
.L_19:
        /*0074*/ 	.byte	0x04, 0x36
        /*0076*/ 	.short	(.L_21 - .L_20)
.L_20:
        /*0078*/ 	.word	0x00000008
.L_21:


//--------------------- .nv.callgraph             --------------------------
	.section	.nv.callgraph,"",@"SHT_CUDA_CALLGRAPH"
	.align	4
	.sectionentsize	8
	.align		4
        /*0000*/ 	.word	0x00000000
	.align		4
        /*0004*/ 	.word	0xffffffff
	.align		4
        /*0008*/ 	.word	0x00000000
	.align		4
        /*000c*/ 	.word	0xfffffffe
	.align		4
        /*0010*/ 	.word	0x00000000
	.align		4
        /*0014*/ 	.word	0xfffffffd
	.align		4
        /*0018*/ 	.word	0x00000000
	.align		4
        /*001c*/ 	.word	0xfffffffc


//--------------------- .text._Z17tiledMatmulKernelPfS_S_i --------------------------
	.section	.text._Z17tiledMatmulKernelPfS_S_i,"ax",@progbits
	.align	128
        .global         _Z17tiledMatmulKernelPfS_S_i
        .type           _Z17tiledMatmulKernelPfS_S_i,@function
        .size           _Z17tiledMatmulKernelPfS_S_i,(.L_x_5 - _Z17tiledMatmulKernelPfS_S_i)
        .other          _Z17tiledMatmulKernelPfS_S_i,@"STO_CUDA_ENTRY STV_DEFAULT"
_Z17tiledMatmulKernelPfS_S_i:
.text._Z17tiledMatmulKernelPfS_S_i:
[----:B------:R-:W-:Y:S08]  /*0000*/  LDC R1, c[0x0][0x37c] ;  /* 0x0000df00ff017b82 */ /* 0x000ff00000000800 */
[----:B------:R-:W0:Y:S01]  /*0010*/  LDC R5, c[0x0][0x398] ;  /* 0x0000e600ff057b82 */ /* 0x000e220000000800 */
[----:B------:R-:W1:Y:S01]  /*0020*/  S2R R6, SR_CTAID.Y ;  /* 0x0000000000067919 */ /* 0x000e620000002600 */
[----:B------:R-:W2:Y:S01]  /*0030*/  LDCU.64 UR8, c[0x0][0x358] ;  /* 0x00006b00ff0877ac */ /* 0x000ea20008000a00 */
[----:B------:R-:W-:Y:S01]  /*0040*/  HFMA2 R31, -RZ, RZ, 0, 0 ;  /* 0x00000000ff1f7431 */ /* 0x000fe200000001ff */
[----:B------:R-:W1:Y:S01]  /*0050*/  S2R R3, SR_TID.Y ;  /* 0x0000000000037919 */ /* 0x000e620000002200 */
[----:B------:R-:W3:Y:S01]  /*0060*/  S2R R11, SR_CTAID.X ;  /* 0x00000000000b7919 */ /* 0x000ee20000002500 */
[----:B------:R-:W3:Y:S01]  /*0070*/  S2R R2, SR_TID.X ;  /* 0x0000000000027919 */ /* 0x000ee20000002100 */
[----:B0-----:R-:W-:-:S02]  /*0080*/  ISETP.GE.AND P0, PT, R5, 0x10, PT ;  /* 0x000000100500780c */ /* 0x001fc40003f06270 */
[----:B------:R-:W-:-:S04]  /*0090*/  SHF.R.S32.HI R0, RZ, 0x1f, R5 ;  /* 0x0000001fff007819 */ /* 0x000fc80000011405 */
[----:B------:R-:W-:Y:S02]  /*00a0*/  LEA.HI R0, R0, R5, RZ, 0x4 ;  /* 0x0000000500007211 */ /* 0x000fe400078f20ff */
[----:B-1----:R-:W-:Y:S02]  /*00b0*/  LEA R6, R6, R3, 0x4 ;  /* 0x0000000306067211 */ /* 0x002fe400078e20ff */
[----:B---3--:R-:W-:-:S03]  /*00c0*/  LEA R4, R11, R2, 0x4 ;  /* 0x000000020b047211 */ /* 0x008fc600078e20ff */
[----:B--2---:R-:W-:Y:S05]  /*00d0*/  @!P0 BRA `(.L_x_0) ;  /* 0x0000001400dc8947 */ /* 0x004fea0003800000 */
[----:B------:R-:W0:Y:S01]  /*00e0*/  S2UR UR6, SR_CgaCtaId ;  /* 0x00000000000679c3 */ /* 0x000e220000008800 */
[----:B------:R-:W-:Y:S01]  /*00f0*/  SHF.R.S32.HI R29, RZ, 0x4, R0 ;  /* 0x00000004ff1d7819 */ /* 0x000fe20000011400 */
[----:B------:R-:W-:Y:S01]  /*0100*/  UMOV UR4, 0x400 ;  /* 0x0000040000047882 */ /* 0x000fe20000000000 */
[----:B------:R-:W-:Y:S01]  /*0110*/  IMAD R21, R6, R5, R2 ;  /* 0x0000000506157224 */ /* 0x000fe200078e0202 */
[----:B------:R-:W-:Y:S02]  /*0120*/  MOV R31, RZ ;  /* 0x000000ff001f7202 */ /* 0x000fe40000000f00 */
[----:B------:R-:W-:-:S04]  /*0130*/  IADD3 R0, PT, PT, R29, -0x1, RZ ;  /* 0xffffffff1d007810 */ /* 0x000fc80007ffe0ff */
[----:B------:R-:W-:Y:S02]  /*0140*/  ISETP.GE.U32.AND P0, PT, R0, 0x3, PT ;  /* 0x000000030000780c */ /* 0x000fe40003f06070 */
[----:B------:R-:W-:Y:S01]  /*0150*/  MOV R0, RZ ;  /* 0x000000ff00007202 */ /* 0x000fe20000000f00 */
[----:B0-----:R-:W-:-:S06]  /*0160*/  ULEA UR5, UR6, UR4, 0x18 ;  /* 0x0000000406057291 */ /* 0x001fcc000f8ec0ff */
[----:B------:R-:W-:-:S04]  /*0170*/  LEA R7, R3, UR5, 0x6 ;  /* 0x0000000503077c11 */ /* 0x000fc8000f8e30ff */
[----:B------:R-:W-:Y:S05]  /*0180*/  @!P0 BRA `(.L_x_1) ;  /* 0x0000000c002c8947 */ /* 0x000fea0003800000 */
[C---:B------:R-:W-:Y:S01]  /*0190*/  IADD3 R0, PT, PT, R3.reuse, 0x30, RZ ;  /* 0x0000003003007810 */ /* 0x040fe20007ffe0ff */
[----:B------:R-:W-:Y:S01]  /*01a0*/  UIADD3 UR5, UPT, UPT, UR4, 0x400, URZ ;  /* 0x0000040004057890 */ /* 0x000fe2000fffe0ff */
[C---:B------:R-:W-:Y:S01]  /*01b0*/  IADD3 R8, PT, PT, R3.reuse, 0x20, RZ ;  /* 0x0000002003087810 */ /* 0x040fe20007ffe0ff */
[CCC-:B------:R-:W-:Y:S01]  /*01c0*/  IMAD R24, R3.reuse, R5.reuse, R2.reuse ;  /* 0x0000000503187224 */ /* 0x1c0fe200078e0202 */
[----:B------:R-:W-:Y:S01]  /*01d0*/  IADD3 R9, PT, PT, R3, 0x10, RZ ;  /* 0x0000001003097810 */ /* 0x000fe20007ffe0ff */
[-CC-:B------:R-:W-:Y:S01]  /*01e0*/  IMAD R0, R0, R5.reuse, R2.reuse ;  /* 0x0000000500007224 */ /* 0x180fe200078e0202 */
[----:B------:R-:W-:Y:S01]  /*01f0*/  ULEA UR5, UR6, UR5, 0x18 ;  /* 0x0000000506057291 */ /* 0x000fe2000f8ec0ff */
[-CC-:B------:R-:W-:Y:S02]  /*0200*/  IMAD R8, R8, R5.reuse, R2.reuse ;  /* 0x0000000508087224 */ /* 0x180fe400078e0202 */
[----:B------:R-:W-:Y:S02]  /*0210*/  HFMA2 R31, -RZ, RZ, 0, 0 ;  /* 0x00000000ff1f7431 */ /* 0x000fe400000001ff */
[----:B------:R-:W-:Y:S01]  /*0220*/  IMAD R9, R9, R5, R2 ;  /* 0x0000000509097224 */ /* 0x000fe200078e0202 */
[----:B------:R-:W-:-:S02]  /*0230*/  LEA R30, R11, R0, 0x4 ;  /* 0x000000000b1e7211 */ /* 0x000fc400078e20ff */
[----:B------:R-:W-:Y:S02]  /*0240*/  LOP3.LUT R0, R29, 0x7fffffc, RZ, 0xc0, !PT ;  /* 0x07fffffc1d007812 */ /* 0x000fe400078ec0ff */
[----:B------:R-:W-:Y:S02]  /*0250*/  LEA R22, R2, UR5, 0x2 ;  /* 0x0000000502167c11 */ /* 0x000fe4000f8e10ff */
[C---:B------:R-:W-:Y:S02]  /*0260*/  LEA R24, R11.reuse, R24, 0x4 ;  /* 0x000000180b187211 */ /* 0x040fe400078e20ff */
[C---:B------:R-:W-:Y:S02]  /*0270*/  LEA R28, R11.reuse, R8, 0x4 ;  /* 0x000000080b1c7211 */ /* 0x040fe400078e20ff */
[----:B------:R-:W-:Y:S02]  /*0280*/  LEA R26, R11, R9, 0x4 ;  /* 0x000000090b1a7211 */ /* 0x000fe400078e20ff */
[----:B------:R-:W-:-:S02]  /*0290*/  MOV R27, R21 ;  /* 0x00000015001b7202 */ /* 0x000fc40000000f00 */
[----:B------:R-:W-:Y:S02]  /*02a0*/  LEA R23, R2, R7, 0x2 ;  /* 0x0000000702177211 */ /* 0x000fe400078e10ff */
[----:B------:R-:W-:Y:S02]  /*02b0*/  IADD3 R25, PT, PT, -R0, RZ, RZ ;  /* 0x000000ff00197210 */ /* 0x000fe40007ffe1ff */
[----:B------:R-:W-:-:S07]  /*02c0*/  LEA R20, R3, R22, 0x6 ;  /* 0x0000001603147211 */ /* 0x000fce00078e30ff */
.L_x_2:
[----:B------:R-:W0:Y:S08]  /*02d0*/  LDC.64 R16, c[0x0][0x380] ;  /* 0x0000e000ff107b82 */ /* 0x000e300000000a00 */
[----:B------:R-:W1:Y:S01]  /*02e0*/  LDC.64 R18, c[0x0][0x388] ;  /* 0x0000e200ff127b82 */ /* 0x000e620000000a00 */
[----:B0-----:R-:W-:-:S05]  /*02f0*/  IMAD.WIDE R16, R27, 0x4, R16 ;  /* 0x000000041b107825 */ /* 0x001fca00078e0210 */
[----:B------:R-:W2:Y:S01]  /*0300*/  LDG.E R10, desc[UR8][R16.64] ;  /* 0x00000008100a7981 */ /* 0x000ea2000c1e1900 */
[----:B-1----:R-:W-:-:S05]  /*0310*/  IMAD.WIDE.U32 R8, R24, 0x4, R18 ;  /* 0x0000000418087825 */ /* 0x002fca00078e0012 */
[----:B------:R-:W3:Y:S04]  /*0320*/  LDG.E R35, desc[UR8][R8.64] ;  /* 0x0000000808237981 */ /* 0x000ee8000c1e1900 */
[----:B--2---:R-:W-:Y:S04]  /*0330*/  STS [R23], R10 ;  /* 0x0000000a17007388 */ /* 0x004fe80000000800 */
[----:B---3--:R-:W-:Y:S01]  /*0340*/  STS [R20], R35 ;  /* 0x0000002314007388 */ /* 0x008fe20000000800 */
[----:B------:R-:W-:Y:S06]  /*0350*/  BAR.SYNC.DEFER_BLOCKING 0x0 ;  /* 0x0000000000007b1d */ /* 0x000fec0000010000 */
[----:B------:R-:W-:Y:S04]  /*0360*/  LDS R11, [R22] ;  /* 0x00000000160b7984 */ /* 0x000fe80000000800 */
[----:B------:R-:W0:Y:S04]  /*0370*/  LDS.128 R12, [R7] ;  /* 0x00000000070c7984 */ /* 0x000e280000000c00 */
[----:B------:R-:W1:Y:S04]  /*0380*/  LDS R37, [R22+0x40] ;  /* 0x0000400016257984 */ /* 0x000e680000000800 */
[----:B------:R-:W2:Y:S01]  /*0390*/  LDS R33, [R22+0x80] ;  /* 0x0000800016217984 */ /* 0x000ea20000000800 */
[----:B0-----:R-:W-:-:S03]  /*03a0*/  FFMA R32, R12, R11, R31 ;  /* 0x0000000b0c207223 */ /* 0x001fc6000000001f */
[----:B------:R-:W0:Y:S01]  /*03b0*/  LDS R12, [R22+0xc0] ;  /* 0x0000c000160c7984 */ /* 0x000e220000000800 */
[----:B-1----:R-:W-:-:S03]  /*03c0*/  FFMA R34, R37, R13, R32 ;  /* 0x0000000d25227223 */ /* 0x002fc60000000020 */
[----:B------:R-:W-:Y:S04]  /*03d0*/  LDS R13, [R22+0x100] ;  /* 0x00010000160d7984 */ /* 0x000fe80000000800 */
[----:B------:R-:W1:Y:S04]  /*03e0*/  LDS.128 R8, [R7+0x10] ;  /* 0x0000100007087984 */ /* 0x000e680000000c00 */
[----:B------:R-:W3:Y:S04]  /*03f0*/  LDS R32, [R22+0x140] ;  /* 0x0001400016207984 */ /* 0x000ee80000000800 */
[----:B------:R-:W4:Y:S01]  /*0400*/  LDS R31, [R22+0x180] ;  /* 0x00018000161f7984 */ /* 0x000f220000000800 */
[----:B--2---:R-:W-:-:S03]  /*0410*/  FFMA R33, R33, R14, R34 ;  /* 0x0000000e21217223 */ /* 0x004fc60000000022 */
[----:B------:R-:W-:Y:S04]  /*0420*/  LDS R37, [R22+0x340] ;  /* 0x0003400016257984 */ /* 0x000fe80000000800 */
[----:B------:R-:W-:Y:S01]  /*0430*/  LDS R34, [R22+0x3c0] ;  /* 0x0003c00016227984 */ /* 0x000fe20000000800 */
[----:B0-----:R-:W-:-:S03]  /*0440*/  FFMA R15, R12, R15, R33 ;  /* 0x0000000f0c0f7223 */ /* 0x001fc60000000021 */
[----:B------:R-:W-:Y:S01]  /*0450*/  LDS R33, [R22+0x240] ;  /* 0x0002400016217984 */ /* 0x000fe20000000800 */
[----:B-1----:R-:W-:-:S03]  /*0460*/  FFMA R13, R8, R13, R15 ;  /* 0x0000000d080d7223 */ /* 0x002fc6000000000f */
[----:B------:R-:W0:Y:S01]  /*0470*/  LDS R8, [R22+0x1c0] ;  /* 0x0001c00016087984 */ /* 0x000e220000000800 */
[----:B---3--:R-:W-:-:S03]  /*0480*/  FFMA R32, R32, R9, R13 ;  /* 0x0000000920207223 */ /* 0x008fc6000000000d */
[----:B------:R-:W-:Y:S04]  /*0490*/  LDS R9, [R22+0x200] ;  /* 0x0002000016097984 */ /* 0x000fe80000000800 */
[----:B------:R-:W1:Y:S01]  /*04a0*/  LDS.128 R12, [R7+0x20] ;  /* 0x00002000070c7984 */ /* 0x000e620000000c00 */
[----:B----4-:R-:W-:-:S03]  /*04b0*/  FFMA R31, R31, R10, R32 ;  /* 0x0000000a1f1f7223 */ /* 0x010fc60000000020 */
[----:B------:R-:W2:Y:S04]  /*04c0*/  LDS R32, [R22+0x280] ;  /* 0x0002800016207984 */ /* 0x000ea80000000800 */
[----:B------:R-:W3:Y:S01]  /*04d0*/  LDS R10, [R22+0x2c0] ;  /* 0x0002c000160a7984 */ /* 0x000ee20000000800 */
[----:B0-----:R-:W-:-:S03]  /*04e0*/  FFMA R11, R8, R11, R31 ;  /* 0x0000000b080b7223 */ /* 0x001fc6000000001f */
[----:B------:R-:W-:Y:S01]  /*04f0*/  LDS R31, [R22+0x380] ;  /* 0x00038000161f7984 */ /* 0x000fe20000000800 */
[----:B-1----:R-:W-:-:S03]  /*0500*/  FFMA R12, R12, R9, R11 ;  /* 0x000000090c0c7223 */ /* 0x002fc6000000000b */
[----:B------:R-:W-:Y:S01]  /*0510*/  LDS R9, [R22+0x300] ;  /* 0x0003000016097984 */ /* 0x000fe20000000800 */
[----:B------:R-:W-:-:S04]  /*0520*/  FFMA R13, R33, R13, R12 ;  /* 0x0000000d210d7223 */ /* 0x000fc8000000000c */
[----:B--2---:R-:W-:-:S04]  /*0530*/  FFMA R13, R32, R14, R13 ;  /* 0x0000000e200d7223 */ /* 0x004fc8000000000d */
[----:B---3--:R-:W-:Y:S02]  /*0540*/  FFMA R11, R10, R15, R13 ;  /* 0x0000000f0a0b7223 */ /* 0x008fe4000000000d */
[----:B------:R-:W0:Y:S01]  /*0550*/  LDS.128 R12, [R7+0x30] ;  /* 0x00003000070c7984 */ /* 0x000e220000000c00 */
[----:B------:R-:W-:Y:S01]  /*0560*/  IMAD.WIDE.U32 R32, R26, 0x4, R18 ;  /* 0x000000041a207825 */ /* 0x000fe200078e0012 */
[----:B------:R-:W-:Y:S06]  /*0570*/  BAR.SYNC.DEFER_BLOCKING 0x0 ;  /* 0x0000000000007b1d */ /* 0x000fec0000010000 */
[----:B------:R-:W2:Y:S04]  /*0580*/  LDG.E R33, desc[UR8][R32.64] ;  /* 0x0000000820217981 */ /* 0x000ea8000c1e1900 */
[----:B------:R-:W3:Y:S01]  /*0590*/  LDG.E R32, desc[UR8][R16.64+0x40] ;  /* 0x0000400810207981 */ /* 0x000ee2000c1e1900 */
[----:B0-----:R-:W-:-:S04]  /*05a0*/  FFMA R12, R12, R9, R11 ;  /* 0x000000090c0c7223 */ /* 0x001fc8000000000b */
[----:B------:R-:W-:-:S04]  /*05b0*/  FFMA R36, R37, R13, R12 ;  /* 0x0000000d25247223 */ /* 0x000fc8000000000c */
[----:B------:R-:W-:-:S04]  /*05c0*/  FFMA R31, R31, R14, R36 ;  /* 0x0000000e1f1f7223 */ /* 0x000fc80000000024 */
[----:B------:R-:W-:Y:S01]  /*05d0*/  FFMA R15, R34, R15, R31 ;  /* 0x0000000f220f7223 */ /* 0x000fe2000000001f */
[----:B---3--:R-:W-:Y:S04]  /*05e0*/  STS [R23], R32 ;  /* 0x0000002017007388 */ /* 0x008fe80000000800 */
[----:B--2---:R-:W-:Y:S01]  /*05f0*/  STS [R20], R33 ;  /* 0x0000002114007388 */ /* 0x004fe20000000800 */
[----:B------:R-:W-:Y:S06]  /*0600*/  BAR.SYNC.DEFER_BLOCKING 0x0 ;  /* 0x0000000000007b1d */ /* 0x000fec0000010000 */
[----:B------:R-:W-:Y:S04]  /*0610*/  LDS R35, [R22] ;  /* 0x0000000016237984 */ /* 0x000fe80000000800 */
[----:B------:R-:W0:Y:S04]  /*0620*/  LDS.128 R8, [R7] ;  /* 0x0000000007087984 */ /* 0x000e280000000c00 */
[----:B------:R-:W1:Y:S04]  /*0630*/  LDS R12, [R22+0x40] ;  /* 0x00004000160c7984 */ /* 0x000e680000000800 */
[----:B------:R-:W2:Y:S04]  /*0640*/  LDS R31, [R22+0x80] ;  /* 0x00008000161f7984 */ /* 0x000ea80000000800 */
[----:B------:R-:W-:Y:S04]  /*0650*/  LDS R32, [R22+0x140] ;  /* 0x0001400016207984 */ /* 0x000fe80000000800 */
[----:B------:R-:W-:Y:S04]  /*0660*/  LDS R33, [R22+0x180] ;  /* 0x0001800016217984 */ /* 0x000fe80000000800 */
[----:B------:R-:W-:Y:S01]  /*0670*/  LDS R37, [R22+0x340] ;  /* 0x0003400016257984 */ /* 0x000fe20000000800 */
[----:B0-----:R-:W-:-:S03]  /*0680*/  FFMA R15, R8, R35, R15 ;  /* 0x00000023080f7223 */ /* 0x001fc6000000000f */
[----:B------:R-:W0:Y:S01]  /*0690*/  LDS R8, [R22+0xc0] ;  /* 0x0000c00016087984 */ /* 0x000e220000000800 */
[----:B-1----:R-:W-:-:S03]  /*06a0*/  FFMA R34, R12, R9, R15 ;  /* 0x000000090c227223 */ /* 0x002fc6000000000f */
[----:B------:R-:W-:Y:S04]  /*06b0*/  LDS R9, [R22+0x100] ;  /* 0x0001000016097984 */ /* 0x000fe80000000800 */
[----:B------:R-:W1:Y:S01]  /*06c0*/  LDS.128 R12, [R7+0x10] ;  /* 0x00001000070c7984 */ /* 0x000e620000000c00 */
[----:B--2---:R-:W-:-:S03]  /*06d0*/  FFMA R31, R31, R10, R34 ;  /* 0x0000000a1f1f7223 */ /* 0x004fc60000000022 */
[----:B------:R-:W-:Y:S01]  /*06e0*/  LDS R34, [R22+0x3c0] ;  /* 0x0003c00016227984 */ /* 0x000fe20000000800 */
[----:B0-----:R-:W-:-:S03]  /*06f0*/  FFMA R11, R8, R11, R31 ;  /* 0x0000000b080b7223 */ /* 0x001fc6000000001f */
[----:B------:R-:W-:Y:S01]  /*0700*/  LDS R31, [R22+0x240] ;  /* 0x00024000161f7984 */ /* 0x000fe20000000800 */
[----:B-1----:R-:W-:-:S03]  /*0710*/  FFMA R9, R12, R9, R11 ;  /* 0x000000090c097223 */ /* 0x002fc6000000000b */
[----:B------:R-:W0:Y:S01]  /*0720*/  LDS R12, [R22+0x1c0] ;  /* 0x0001c000160c7984 */ /* 0x000e220000000800 */
[----:B------:R-:W-:-:S03]  /*0730*/  FFMA R32, R32, R13, R9 ;  /* 0x0000000d20207223 */ /* 0x000fc60000000009 */
[----:B------:R-:W-:Y:S04]  /*0740*/  LDS R13, [R22+0x200] ;  /* 0x00020000160d7984 */ /* 0x000fe80000000800 */
[----:B------:R-:W1:Y:S01]  /*0750*/  LDS.128 R8, [R7+0x20] ;  /* 0x0000200007087984 */ /* 0x000e620000000c00 */
[----:B------:R-:W-:-:S03]  /*0760*/  FFMA R33, R33, R14, R32 ;  /* 0x0000000e21217223 */ /* 0x000fc60000000020 */
[----:B------:R-:W2:Y:S04]  /*0770*/  LDS R32, [R22+0x280] ;  /* 0x0002800016207984 */ /* 0x000ea80000000800 */
[----:B------:R-:W3:Y:S01]  /*0780*/  LDS R14, [R22+0x2c0] ;  /* 0x0002c000160e7984 */ /* 0x000ee20000000800 */
[----:B0-----:R-:W-:-:S04]  /*0790*/  FFMA R15, R12, R15, R33 ;  /* 0x0000000f0c0f7223 */ /* 0x001fc80000000021 */
[----:B-1----:R-:W-:-:S04]  /*07a0*/  FFMA R8, R8, R13, R15 ;  /* 0x0000000d08087223 */ /* 0x002fc8000000000f */
[----:B------:R-:W-:Y:S02]  /*07b0*/  FFMA R9, R31, R9, R8 ;  /* 0x000000091f097223 */ /* 0x000fe40000000008 */
[----:B------:R-:W-:Y:S02]  /*07c0*/  LDS R31, [R22+0x380] ;  /* 0x00038000161f7984 */ /* 0x000fe40000000800 */
[----:B--2---:R-:W-:Y:S02]  /*07d0*/  FFMA R13, R32, R10, R9 ;  /* 0x0000000a200d7223 */ /* 0x004fe40000000009 */
[----:B------:R-:W-:Y:S02]  /*07e0*/  LDS R9, [R22+0x300] ;  /* 0x0003000016097984 */ /* 0x000fe40000000800 */
        /* <DEDUP_REMOVED lines=10> */
[----:B------:R-:W-:Y:S01]  /*0890*/  IMAD.WIDE.U32 R18, R30, 0x4, R18 ;  /* 0x000000041e127825 */ /* 0x000fe200078e0012 */
        /* <DEDUP_REMOVED lines=8> */
[----:B------:R-:W-:Y:S01]  /*0920*/  LDS R34, [R22+0x340] ;  /* 0x0003400016227984 */ /* 0x000fe20000000800 */
[----:B0-----:R-:W-:-:S03]  /*0930*/  FFMA R15, R8, R35, R15 ;  /* 0x00000023080f7223 */ /* 0x001fc6000000000f */
[----:B------:R-:W0:Y:S01]  /*0940*/  LDS R35, [R22+0xc0] ;  /* 0x0000c00016237984 */ /* 0x000e220000000800 */
[----:B-1----:R-:W-:-:S03]  /*0950*/  FFMA R32, R12, R9, R15 ;  /* 0x000000090c207223 */ /* 0x002fc6000000000f */
[----:B------:R-:W-:Y:S04]  /*0960*/  LDS R9, [R22+0x100] ;  /* 0x0001000016097984 */ /* 0x000fe80000000800 */
[----:B------:R-:W1:Y:S04]  /*0970*/  LDS.128 R12, [R7+0x10] ;  /* 0x00001000070c7984 */ /* 0x000e680000000c00 */
[----:B------:R-:W3:Y:S01]  /*0980*/  LDS R8, [R22+0x140] ;  /* 0x0001400016087984 */ /* 0x000ee20000000800 */
[----:B--2---:R-:W-:-:S03]  /*0990*/  FFMA R10, R31, R10, R32 ;  /* 0x0000000a1f0a7223 */ /* 0x004fc60000000020 */
[----:B------:R-:W2:Y:S01]  /*09a0*/  LDS R31, [R22+0x180] ;  /* 0x00018000161f7984 */ /* 0x000ea20000000800 */
[----:B0-----:R-:W-:-:S03]  /*09b0*/  FFMA R11, R35, R11, R10 ;  /* 0x0000000b230b7223 */ /* 0x001fc6000000000a */
[----:B------:R-:W-:Y:S01]  /*09c0*/  LDS R35, [R22+0x240] ;  /* 0x0002400016237984 */ /* 0x000fe20000000800 */
[----:B-1----:R-:W-:-:S03]  /*09d0*/  FFMA R9, R12, R9, R11 ;  /* 0x000000090c097223 */ /* 0x002fc6000000000b */
[----:B------:R-:W0:Y:S01]  /*09e0*/  LDS R12, [R22+0x1c0] ;  /* 0x0001c000160c7984 */ /* 0x000e220000000800 */
[----:B---3--:R-:W-:-:S03]  /*09f0*/  FFMA R32, R8, R13, R9 ;  /* 0x0000000d08207223 */ /* 0x008fc60000000009 */
[----:B------:R-:W1:Y:S04]  /*0a00*/  LDS.128 R8, [R7+0x20] ;  /* 0x0000200007087984 */ /* 0x000e680000000c00 */
[----:B------:R-:W3:Y:S01]  /*0a10*/  LDS R13, [R22+0x280] ;  /* 0x00028000160d7984 */ /* 0x000ee20000000800 */
[----:B--2---:R-:W-:-:S03]  /*0a20*/  FFMA R31, R31, R14, R32 ;  /* 0x0000000e1f1f7223 */ /* 0x004fc60000000020 */
[----:B------:R-:W-:Y:S01]  /*0a30*/  LDS R32, [R22+0x3c0] ;  /* 0x0003c00016207984 */ /* 0x000fe20000000800 */
[----:B0-----:R-:W-:-:S04]  /*0a40*/  FFMA R15, R12, R15, R31 ;  /* 0x0000000f0c0f7223 */ /* 0x001fc8000000001f */
[----:B-1----:R-:W-:Y:S02]  /*0a50*/  FFMA R8, R8, R33, R15 ;  /* 0x0000002108087223 */ /* 0x002fe4000000000f */
[----:B------:R-:W-:Y:S02]  /*0a60*/  LDS R33, [R22+0x380] ;  /* 0x0003800016217984 */ /* 0x000fe40000000800 */
[----:B------:R-:W-:Y:S02]  /*0a70*/  FFMA R12, R35, R9, R8 ;  /* 0x00000009230c7223 */ /* 0x000fe40000000008 */
[----:B------:R-:W0:Y:S02]  /*0a80*/  LDS R8, [R22+0x2c0] ;  /* 0x0002c00016087984 */ /* 0x000e240000000800 */
[----:B---3--:R-:W-:Y:S02]  /*0a90*/  FFMA R9, R13, R10, R12 ;  /* 0x0000000a0d097223 */ /* 0x008fe4000000000c */
[----:B------:R-:W-:Y:S04]  /*0aa0*/  LDS R35, [R22+0x300] ;  /* 0x0003000016237984 */ /* 0x000fe80000000800 */
[----:B------:R-:W1:Y:S01]  /*0ab0*/  LDS.128 R12, [R7+0x30] ;  /* 0x00003000070c7984 */ /* 0x000e620000000c00 */
[----:B------:R-:W-:Y:S06]  /*0ac0*/  BAR.SYNC.DEFER_BLOCKING 0x0 ;  /* 0x0000000000007b1d */ /* 0x000fec0000010000 */
[----:B------:R0:W2:Y:S04]  /*0ad0*/  LDG.E R16, desc[UR8][R16.64+0xc0] ;  /* 0x0000c00810107981 */ /* 0x0000a8000c1e1900 */
[----:B------:R-:W3:Y:S01]  /*0ae0*/  LDG.E R19, desc[UR8][R18.64] ;  /* 0x0000000812137981 */ /* 0x000ee2000c1e1900 */
[----:B0-----:R-:W-:-:S04]  /*0af0*/  FFMA R17, R8, R11, R9 ;  /* 0x0000000b08117223 */ /* 0x001fc80000000009 */
[----:B-1----:R-:W-:-:S04]  /*0b00*/  FFMA R35, R12, R35, R17 ;  /* 0x000000230c237223 */ /* 0x002fc80000000011 */
[----:B------:R-:W-:-:S04]  /*0b10*/  FFMA R34, R34, R13, R35 ;  /* 0x0000000d22227223 */ /* 0x000fc80000000023 */
[----:B------:R-:W-:-:S04]  /*0b20*/  FFMA R33, R33, R14, R34 ;  /* 0x0000000e21217223 */ /* 0x000fc80000000022 */
[----:B------:R-:W-:Y:S01]  /*0b30*/  FFMA R17, R32, R15, R33 ;  /* 0x0000000f20117223 */ /* 0x000fe20000000021 */
[----:B------:R-:W-:-:S04]  /*0b40*/  IADD3 R25, PT, PT, R25, 0x4, RZ ;  /* 0x0000000419197810 */ /* 0x000fc80007ffe0ff */
[----:B------:R-:W-:Y:S02]  /*0b50*/  ISETP.NE.AND P0, PT, R25, RZ, PT ;  /* 0x000000ff1900720c */ /* 0x000fe40003f05270 */
[----:B------:R-:W-:Y:S02]  /*0b60*/  IADD3 R27, PT, PT, R27, 0x40, RZ ;  /* 0x000000401b1b7810 */ /* 0x000fe40007ffe0ff */
[C---:B------:R-:W-:Y:S02]  /*0b70*/  LEA R30, R5.reuse, R30, 0x6 ;  /* 0x0000001e051e7211 */ /* 0x040fe400078e30ff */
[C---:B------:R-:W-:Y:S02]  /*0b80*/  LEA R28, R5.reuse, R28, 0x6 ;  /* 0x0000001c051c7211 */ /* 0x040fe400078e30ff */
[C---:B------:R-:W-:Y:S02]  /*0b90*/  LEA R26, R5.reuse, R26, 0x6 ;  /* 0x0000001a051a7211 */ /* 0x040fe400078e30ff */
[----:B------:R-:W-:Y:S01]  /*0ba0*/  LEA R24, R5, R24, 0x6 ;  /* 0x0000001805187211 */ /* 0x000fe200078e30ff */
[----:B--2---:R-:W-:Y:S04]  /*0bb0*/  STS [R23], R16 ;  /* 0x0000001017007388 */ /* 0x004fe80000000800 */
[----:B---3--:R-:W-:Y:S01]  /*0bc0*/  STS [R20], R19 ;  /* 0x0000001314007388 */ /* 0x008fe20000000800 */
[----:B------:R-:W-:Y:S06]  /*0bd0*/  BAR.SYNC.DEFER_BLOCKING 0x0 ;  /* 0x0000000000007b1d */ /* 0x000fec0000010000 */
[----:B------:R-:W-:Y:S04]  /*0be0*/  LDS R31, [R22] ;  /* 0x00000000161f7984 */ /* 0x000fe80000000800 */
[----:B------:R-:W0:Y:S04]  /*0bf0*/  LDS.128 R8, [R7] ;  /* 0x0000000007087984 */ /* 0x000e280000000c00 */
[----:B------:R-:W1:Y:S04]  /*0c00*/  LDS R36, [R22+0x40] ;  /* 0x0000400016247984 */ /* 0x000e680000000800 */
[----:B------:R-:W2:Y:S04]  /*0c10*/  LDS R37, [R22+0x80] ;  /* 0x0000800016257984 */ /* 0x000ea80000000800 */
[----:B------:R-:W3:Y:S04]  /*0c20*/  LDS R34, [R22+0xc0] ;  /* 0x0000c00016227984 */ /* 0x000ee80000000800 */
[----:B------:R-:W-:Y:S04]  /*0c30*/  LDS R33, [R22+0x100] ;  /* 0x0001000016217984 */ /* 0x000fe80000000800 */
[----:B------:R-:W4:Y:S04]  /*0c40*/  LDS.128 R12, [R7+0x10] ;  /* 0x00001000070c7984 */ /* 0x000f280000000c00 */
[----:B------:R-:W5:Y:S04]  /*0c50*/  LDS R32, [R22+0x140] ;  /* 0x0001400016207984 */ /* 0x000f680000000800 */
[----:B------:R-:W5:Y:S01]  /*0c60*/  LDS R35, [R22+0x180] ;  /* 0x0001800016237984 */ /* 0x000f620000000800 */
[----:B0-----:R-:W-:-:S03]  /*0c70*/  FFMA R17, R8, R31, R17 ;  /* 0x0000001f08117223 */ /* 0x001fc60000000011 */
[----:B------:R-:W0:Y:S01]  /*0c80*/  LDS R8, [R22+0x1c0] ;  /* 0x0001c00016087984 */ /* 0x000e220000000800 */
[----:B-1----:R-:W-:-:S03]  /*0c90*/  FFMA R36, R36, R9, R17 ;  /* 0x0000000924247223 */ /* 0x002fc60000000011 */
[----:B------:R-:W-:Y:S04]  /*0ca0*/  LDS R31, [R22+0x200] ;  /* 0x00020000161f7984 */ /* 0x000fe80000000800 */
[----:B------:R-:W1:Y:S01]  /*0cb0*/  LDS.128 R16, [R7+0x20] ;  /* 0x0000200007107984 */ /* 0x000e620000000c00 */
[----:B--2---:R-:W-:-:S04]  /*0cc0*/  FFMA R37, R37, R10, R36 ;  /* 0x0000000a25257223 */ /* 0x004fc80000000024 */
[----:B---3--:R-:W-:-:S04]  /*0cd0*/  FFMA R11, R34, R11, R37 ;  /* 0x0000000b220b7223 */ /* 0x008fc80000000025 */
[----:B----4-:R-:W-:Y:S02]  /*0ce0*/  FFMA R11, R12, R33, R11 ;  /* 0x000000210c0b7223 */ /* 0x010fe4000000000b */
[----:B------:R-:W2:Y:S02]  /*0cf0*/  LDS R12, [R22+0x240] ;  /* 0x00024000160c7984 */ /* 0x000ea40000000800 */
[----:B-----5:R-:W-:Y:S02]  /*0d00*/  FFMA R32, R32, R13, R11 ;  /* 0x0000000d20207223 */ /* 0x020fe4000000000b */
[----:B------:R-:W3:Y:S02]  /*0d10*/  LDS R13, [R22+0x280] ;  /* 0x00028000160d7984 */ /* 0x000ee40000000800 */
[----:B------:R-:W-:Y:S02]  /*0d20*/  FFMA R35, R35, R14, R32 ;  /* 0x0000000e23237223 */ /* 0x000fe40000000020 */
[----:B------:R-:W4:Y:S04]  /*0d30*/  LDS R14, [R22+0x2c0] ;  /* 0x0002c000160e7984 */ /* 0x000f280000000800 */
[----:B------:R-:W-:Y:S01]  /*0d40*/  LDS R32, [R22+0x340] ;  /* 0x0003400016207984 */ /* 0x000fe20000000800 */
[----:B0-----:R-:W-:-:S03]  /*0d50*/  FFMA R35, R8, R15, R35 ;  /* 0x0000000f08237223 */ /* 0x001fc60000000023 */
[----:B------:R-:W-:Y:S04]  /*0d60*/  LDS R15, [R22+0x300] ;  /* 0x00030000160f7984 */ /* 0x000fe80000000800 */
[----:B------:R-:W0:Y:S01]  /*0d70*/  LDS.128 R8, [R7+0x30] ;  /* 0x0000300007087984 */ /* 0x000e220000000c00 */
[----:B-1----:R-:W-:-:S03]  /*0d80*/  FFMA R35, R16, R31, R35 ;  /* 0x0000001f10237223 */ /* 0x002fc60000000023 */
[----:B------:R-:W1:Y:S04]  /*0d90*/  LDS R31, [R22+0x380] ;  /* 0x00038000161f7984 */ /* 0x000e680000000800 */
[----:B------:R-:W5:Y:S01]  /*0da0*/  LDS R16, [R22+0x3c0] ;  /* 0x0003c00016107984 */ /* 0x000f620000000800 */
[----:B--2---:R-:W-:-:S04]  /*0db0*/  FFMA R12, R12, R17, R35 ;  /* 0x000000110c0c7223 */ /* 0x004fc80000000023 */
[----:B---3--:R-:W-:-:S04]  /*0dc0*/  FFMA R13, R13, R18, R12 ;  /* 0x000000120d0d7223 */ /* 0x008fc8000000000c */
[----:B----4-:R-:W-:-:S04]  /*0dd0*/  FFMA R13, R14, R19, R13 ;  /* 0x000000130e0d7223 */ /* 0x010fc8000000000d */
[----:B0-----:R-:W-:-:S04]  /*0de0*/  FFMA R13, R8, R15, R13 ;  /* 0x0000000f080d7223 */ /* 0x001fc8000000000d */
[----:B------:R-:W-:-:S04]  /*0df0*/  FFMA R32, R32, R9, R13 ;  /* 0x0000000920207223 */ /* 0x000fc8000000000d */
[----:B-1----:R-:W-:-:S04]  /*0e00*/  FFMA R31, R31, R10, R32 ;  /* 0x0000000a1f1f7223 */ /* 0x002fc80000000020 */
[----:B-----5:R-:W-:Y:S01]  /*0e10*/  FFMA R31, R16, R11, R31 ;  /* 0x0000000b101f7223 */ /* 0x020fe2000000001f */
[----:B------:R-:W-:Y:S06]  /*0e20*/  BAR.SYNC.DEFER_BLOCKING 0x0 ;  /* 0x0000000000007b1d */ /* 0x000fec0000010000 */
[----:B------:R-:W-:Y:S05]  /*0e30*/  @P0 BRA `(.L_x_2) ;  /* 0xfffffff400240947 */ /* 0x000fea000383ffff */
.L_x_1:
[----:B------:R-:W-:-:S13]  /*0e40*/  LOP3.LUT P0, R8, R29, 0x3, RZ, 0xc0, !PT ;  /* 0x000000031d087812 */ /* 0x000fda000780c0ff */
[----:B------:R-:W-:Y:S05]  /*0e50*/  @!P0 BRA `(.L_x_0) ;  /* 0x00000008007c8947 */ /* 0x000fea0003800000 */
[----:B------:R-:W-:Y:S02]  /*0e60*/  ISETP.NE.AND P0, PT, R8, 0x1, PT ;  /* 0x000000010800780c */ /* 0x000fe40003f05270 */
[----:B------:R-:W-:-:S04]  /*0e70*/  LOP3.LUT R29, R29, 0x1, RZ, 0xc0, !PT ;  /* 0x000000011d1d7812 */ /* 0x000fc800078ec0ff */
[----:B------:R-:W-:-:S07]  /*0e80*/  ISETP.NE.U32.AND P1, PT, R29, 0x1, PT ;  /* 0x000000011d00780c */ /* 0x000fce0003f25070 */
[----:B------:R-:W-:Y:S06]  /*0e90*/  @!P0 BRA `(.L_x_3) ;  /* 0x0000000400908947 */ /* 0x000fec0003800000 */
[----:B------:R-:W0:Y:S01]  /*0ea0*/  LDC.64 R22, c[0x0][0x380] ;  /* 0x0000e000ff167b82 */ /* 0x000e220000000a00 */
[C---:B------:R-:W-:Y:S02]  /*0eb0*/  LEA R18, R0.reuse, R3, 0x4 ;  /* 0x0000000300127211 */ /* 0x040fe400078e20ff */
[----:B------:R-:W-:-:S03]  /*0ec0*/  LEA R9, R0, R21, 0x4 ;  /* 0x0000001500097211 */ /* 0x000fc600078e20ff */
[----:B------:R-:W-:Y:S02]  /*0ed0*/  IMAD R13, R18, R5, R4 ;  /* 0x00000005120d7224 */ /* 0x000fe400078e0204 */
[----:B------:R-:W1:Y:S01]  /*0ee0*/  LDC.64 R16, c[0x0][0x388] ;  /* 0x0000e200ff107b82 */ /* 0x000e620000000a00 */
[----:B0-----:R-:W-:-:S05]  /*0ef0*/  IMAD.WIDE R22, R9, 0x4, R22 ;  /* 0x0000000409167825 */ /* 0x001fca00078e0216 */
[----:B------:R-:W2:Y:S01]  /*0f00*/  LDG.E R19, desc[UR8][R22.64] ;  /* 0x0000000816137981 */ /* 0x000ea2000c1e1900 */
[----:B-1----:R-:W-:-:S05]  /*0f10*/  IMAD.WIDE.U32 R12, R13, 0x4, R16 ;  /* 0x000000040d0c7825 */ /* 0x002fca00078e0010 */
[----:B------:R-:W3:Y:S01]  /*0f20*/  LDG.E R25, desc[UR8][R12.64] ;  /* 0x000000080c197981 */ /* 0x000ee2000c1e1900 */
[----:B------:R-:W-:-:S04]  /*0f30*/  UIADD3 UR5, UPT, UPT, UR4, 0x400, URZ ;  /* 0x0000040004057890 */ /* 0x000fc8000fffe0ff */
[----:B------:R-:W-:Y:S01]  /*0f40*/  ULEA UR5, UR6, UR5, 0x18 ;  /* 0x0000000506057291 */ /* 0x000fe2000f8ec0ff */
[----:B------:R-:W-:-:S05]  /*0f50*/  LEA R30, R2, R7, 0x2 ;  /* 0x00000007021e7211 */ /* 0x000fca00078e10ff */
[----:B------:R-:W-:-:S04]  /*0f60*/  LEA R20, R2, UR5, 0x2 ;  /* 0x0000000502147c11 */ /* 0x000fc8000f8e10ff */
[----:B------:R-:W-:Y:S02]  /*0f70*/  LEA R32, R3, R20, 0x6 ;  /* 0x0000001403207211 */ /* 0x000fe400078e30ff */
[----:B------:R-:W-:Y:S01]  /*0f80*/  IADD3 R18, PT, PT, R18, 0x10, RZ ;  /* 0x0000001012127810 */ /* 0x000fe20007ffe0ff */
        /* <DEDUP_REMOVED lines=11> */
[----:B------:R-:W5:Y:S04]  /*1040*/  LDS R19, [R20+0x180] ;  /* 0x0001800014137984 */ /* 0x000f680000000800 */
[----:B------:R-:W5:Y:S04]  /*1050*/  LDS R24, [R20+0x1c0] ;  /* 0x0001c00014187984 */ /* 0x000f680000000800 */
[----:B------:R-:W-:Y:S01]  /*1060*/  LDS R36, [R20+0x240] ;  /* 0x0002400014247984 */ /* 0x000fe20000000800 */
[----:B0-----:R-:W-:-:S03]  /*1070*/  FFMA R8, R8, R27, R31 ;  /* 0x0000001b08087223 */ /* 0x001fc6000000001f */
[----:B------:R-:W-:Y:S01]  /*1080*/  LDS R27, [R20+0x200] ;  /* 0x00020000141b7984 */ /* 0x000fe20000000800 */
[----:B-1----:R-:W-:-:S03]  /*1090*/  FFMA R9, R29, R9, R8 ;  /* 0x000000091d097223 */ /* 0x002fc60000000008 */
[----:B------:R-:W-:Y:S01]  /*10a0*/  LDS R29, [R20+0x300] ;  /* 0x00030000141d7984 */ /* 0x000fe20000000800 */
[----:B--2---:R-:W-:-:S03]  /*10b0*/  FFMA R10, R28, R10, R9 ;  /* 0x0000000a1c0a7223 */ /* 0x004fc60000000009 */
[----:B------:R-:W-:Y:S01]  /*10c0*/  LDS R31, [R20+0x380] ;  /* 0x00038000141f7984 */ /* 0x000fe20000000800 */
[----:B---3--:R-:W-:-:S03]  /*10d0*/  FFMA R11, R33, R11, R10 ;  /* 0x0000000b210b7223 */ /* 0x008fc6000000000a */
[----:B------:R-:W-:Y:S04]  /*10e0*/  LDS R33, [R20+0x280] ;  /* 0x0002800014217984 */ /* 0x000fe80000000800 */
[----:B------:R-:W-:Y:S01]  /*10f0*/  LDS R28, [R20+0x3c0] ;  /* 0x0003c000141c7984 */ /* 0x000fe20000000800 */
[----:B----4-:R-:W-:-:S03]  /*1100*/  FFMA R11, R12, R34, R11 ;  /* 0x000000220c0b7223 */ /* 0x010fc6000000000b */
[----:B------:R-:W-:Y:S01]  /*1110*/  LDS R34, [R20+0x2c0] ;  /* 0x0002c00014227984 */ /* 0x000fe20000000800 */
[----:B-----5:R-:W-:Y:S01]  /*1120*/  FFMA R26, R26, R13, R11 ;  /* 0x0000000d1a1a7223 */ /* 0x020fe2000000000b */
[----:B------:R-:W-:Y:S02]  /*1130*/  IMAD R13, R18, R5, R4 ;  /* 0x00000005120d7224 */ /* 0x000fe400078e0204 */
[----:B------:R-:W0:Y:S01]  /*1140*/  LDS.128 R8, [R7+0x20] ;  /* 0x0000200007087984 */ /* 0x000e220000000c00 */
[----:B------:R-:W-:Y:S01]  /*1150*/  FFMA R19, R19, R14, R26 ;  /* 0x0000000e13137223 */ /* 0x000fe2000000001a */
[----:B------:R-:W-:Y:S02]  /*1160*/  IMAD.WIDE.U32 R12, R13, 0x4, R16 ;  /* 0x000000040d0c7825 */ /* 0x000fe400078e0010 */
[----:B------:R-:W-:Y:S02]  /*1170*/  LDS R26, [R20+0x340] ;  /* 0x00034000141a7984 */ /* 0x000fe40000000800 */
[----:B------:R-:W-:-:S02]  /*1180*/  FFMA R35, R24, R15, R19 ;  /* 0x0000000f18237223 */ /* 0x000fc40000000013 */
[----:B------:R-:W1:Y:S01]  /*1190*/  LDS.128 R16, [R7+0x30] ;  /* 0x0000300007107984 */ /* 0x000e620000000c00 */
[----:B------:R-:W-:Y:S06]  /*11a0*/  BAR.SYNC.DEFER_BLOCKING 0x0 ;  /* 0x0000000000007b1d */ /* 0x000fec0000010000 */
[----:B------:R-:W2:Y:S04]  /*11b0*/  LDG.E R23, desc[UR8][R22.64+0x40] ;  /* 0x0000400816177981 */ /* 0x000ea8000c1e1900 */
[----:B------:R-:W3:Y:S01]  /*11c0*/  LDG.E R37, desc[UR8][R12.64] ;  /* 0x000000080c257981 */ /* 0x000ee2000c1e1900 */
[----:B0-----:R-:W-:-:S04]  /*11d0*/  FFMA R35, R8, R27, R35 ;  /* 0x0000001b08237223 */ /* 0x001fc80000000023 */
[----:B------:R-:W-:-:S04]  /*11e0*/  FFMA R36, R36, R9, R35 ;  /* 0x0000000924247223 */ /* 0x000fc80000000023 */
[----:B------:R-:W-:-:S04]  /*11f0*/  FFMA R33, R33, R10, R36 ;  /* 0x0000000a21217223 */ /* 0x000fc80000000024 */
[----:B------:R-:W-:-:S04]  /*1200*/  FFMA R33, R34, R11, R33 ;  /* 0x0000000b22217223 */ /* 0x000fc80000000021 */
[----:B-1----:R-:W-:-:S04]  /*1210*/  FFMA R29, R16, R29, R33 ;  /* 0x0000001d101d7223 */ /* 0x002fc80000000021 */
[----:B------:R-:W-:-:S04]  /*1220*/  FFMA R26, R26, R17, R29 ;  /* 0x000000111a1a7223 */ /* 0x000fc8000000001d */
[----:B------:R-:W-:-:S04]  /*1230*/  FFMA R31, R31, R18, R26 ;  /* 0x000000121f1f7223 */ /* 0x000fc8000000001a */
[----:B------:R-:W-:Y:S01]  /*1240*/  FFMA R33, R28, R19, R31 ;  /* 0x000000131c217223 */ /* 0x000fe2000000001f */
        /* <DEDUP_REMOVED lines=14> */
[----:B------:R-:W-:Y:S04]  /*1330*/  LDS R31, [R20+0x200] ;  /* 0x00020000141f7984 */ /* 0x000fe80000000800 */
[----:B------:R-:W5:Y:S01]  /*1340*/  LDS.128 R16, [R7+0x20] ;  /* 0x0000200007107984 */ /* 0x000f620000000c00 */
[----:B0-----:R-:W-:-:S03]  /*1350*/  FFMA R25, R12, R25, R33 ;  /* 0x000000190c197223 */ /* 0x001fc60000000021 */
[----:B------:R-:W0:Y:S01]  /*1360*/  LDS R28, [R20+0x240] ;  /* 0x00024000141c7984 */ /* 0x000e220000000800 */
[----:B-1----:R-:W-:-:S03]  /*1370*/  FFMA R24, R24, R13, R25 ;  /* 0x0000000d18187223 */ /* 0x002fc60000000019 */
[----:B------:R-:W1:Y:S01]  /*1380*/  LDS R25, [R20+0x280] ;  /* 0x0002800014197984 */ /* 0x000e620000000800 */
[----:B--2---:R-:W-:-:S03]  /*1390*/  FFMA R27, R27, R14, R24 ;  /* 0x0000000e1b1b7223 */ /* 0x004fc60000000018 */
[----:B------:R-:W2:Y:S01]  /*13a0*/  LDS R24, [R20+0x2c0] ;  /* 0x0002c00014187984 */ /* 0x000ea20000000800 */
[----:B---3--:R-:W-:-:S03]  /*13b0*/  FFMA R33, R22, R15, R27 ;  /* 0x0000000f16217223 */ /* 0x008fc6000000001b */
[----:B------:R-:W-:Y:S04]  /*13c0*/  LDS R27, [R20+0x300] ;  /* 0x00030000141b7984 */ /* 0x000fe80000000800 */
[----:B------:R-:W3:Y:S01]  /*13d0*/  LDS.128 R12, [R7+0x30] ;  /* 0x00003000070c7984 */ /* 0x000ee20000000c00 */
[----:B----4-:R-:W-:-:S03]  /*13e0*/  FFMA R33, R8, R23, R33 ;  /* 0x0000001708217223 */ /* 0x010fc60000000021 */
[----:B------:R-:W4:Y:S04]  /*13f0*/  LDS R22, [R20+0x340] ;  /* 0x0003400014167984 */ /* 0x000f280000000800 */
[----:B------:R-:W4:Y:S01]  /*1400*/  LDS R23, [R20+0x380] ;  /* 0x0003800014177984 */ /* 0x000f220000000800 */
[----:B-----5:R-:W-:-:S03]  /*1410*/  FFMA R30, R30, R9, R33 ;  /* 0x000000091e1e7223 */ /* 0x020fc60000000021 */
[----:B------:R-:W5:Y:S01]  /*1420*/  LDS R8, [R20+0x3c0] ;  /* 0x0003c00014087984 */ /* 0x000f620000000800 */
[----:B------:R-:W-:-:S04]  /*1430*/  FFMA R29, R29, R10, R30 ;  /* 0x0000000a1d1d7223 */ /* 0x000fc8000000001e */
[----:B------:R-:W-:-:S04]  /*1440*/  FFMA R11, R26, R11, R29 ;  /* 0x0000000b1a0b7223 */ /* 0x000fc8000000001d */
[----:B------:R-:W-:-:S04]  /*1450*/  FFMA R11, R16, R31, R11 ;  /* 0x0000001f100b7223 */ /* 0x000fc8000000000b */
[----:B0-----:R-:W-:-:S04]  /*1460*/  FFMA R28, R28, R17, R11 ;  /* 0x000000111c1c7223 */ /* 0x001fc8000000000b */
[----:B-1----:R-:W-:-:S04]  /*1470*/  FFMA R25, R25, R18, R28 ;  /* 0x0000001219197223 */ /* 0x002fc8000000001c */
[----:B--2---:R-:W-:-:S04]  /*1480*/  FFMA R19, R24, R19, R25 ;  /* 0x0000001318137223 */ /* 0x004fc80000000019 */
[----:B---3--:R-:W-:-:S04]  /*1490*/  FFMA R19, R12, R27, R19 ;  /* 0x0000001b0c137223 */ /* 0x008fc80000000013 */
[----:B----4-:R-:W-:-:S04]  /*14a0*/  FFMA R22, R22, R13, R19 ;  /* 0x0000000d16167223 */ /* 0x010fc80000000013 */
[----:B------:R-:W-:-:S04]  /*14b0*/  FFMA R23, R23, R14, R22 ;  /* 0x0000000e17177223 */ /* 0x000fc80000000016 */
[----:B-----5:R-:W-:Y:S01]  /*14c0*/  FFMA R31, R8, R15, R23 ;  /* 0x0000000f081f7223 */ /* 0x020fe20000000017 */
[----:B------:R-:W-:Y:S06]  /*14d0*/  BAR.SYNC.DEFER_BLOCKING 0x0 ;  /* 0x0000000000007b1d */ /* 0x000fec0000010000 */
.L_x_3:
[----:B------:R-:W-:Y:S05]  /*14e0*/  @P1 BRA `(.L_x_0) ;  /* 0x0000000000d81947 */ /* 0x000fea0003800000 */
[----:B------:R-:W0:Y:S01]  /*14f0*/  LDC.64 R8, c[0x0][0x380] ;  /* 0x0000e000ff087b82 */ /* 0x000e220000000a00 */
[C---:B------:R-:W-:Y:S02]  /*1500*/  LEA R10, R0.reuse, R3, 0x4 ;  /* 0x00000003000a7211 */ /* 0x040fe400078e20ff */
[----:B------:R-:W-:-:S03]  /*1510*/  LEA R21, R0, R21, 0x4 ;  /* 0x0000001500157211 */ /* 0x000fc600078e20ff */
[----:B------:R-:W-:Y:S02]  /*1520*/  IMAD R11, R10, R5, R4 ;  /* 0x000000050a0b7224 */ /* 0x000fe400078e0204 */
[----:B------:R-:W1:Y:S01]  /*1530*/  LDC.64 R12, c[0x0][0x388] ;  /* 0x0000e200ff0c7b82 */ /* 0x000e620000000a00 */
[----:B0-----:R-:W-:-:S05]  /*1540*/  IMAD.WIDE R8, R21, 0x4, R8 ;  /* 0x0000000415087825 */ /* 0x001fca00078e0208 */
[----:B------:R-:W2:Y:S01]  /*1550*/  LDG.E R14, desc[UR8][R8.64] ;  /* 0x00000008080e7981 */ /* 0x000ea2000c1e1900 */
[----:B-1----:R-:W-:-:S06]  /*1560*/  IMAD.WIDE.U32 R12, R11, 0x4, R12 ;  /* 0x000000040b0c7825 */ /* 0x002fcc00078e000c */
[----:B------:R-:W3:Y:S01]  /*1570*/  LDG.E R12, desc[UR8][R12.64] ;  /* 0x000000080c0c7981 */ /* 0x000ee2000c1e1900 */
[----:B------:R-:W-:-:S04]  /*1580*/  UIADD3 UR4, UPT, UPT, UR4, 0x400, URZ ;  /* 0x0000040004047890 */ /* 0x000fc8000fffe0ff */
[----:B------:R-:W-:Y:S01]  /*1590*/  ULEA UR4, UR6, UR4, 0x18 ;  /* 0x0000000406047291 */ /* 0x000fe2000f8ec0ff */
[----:B------:R-:W-:-:S05]  /*15a0*/  LEA R15, R2, R7, 0x2 ;  /* 0x00000007020f7211 */ /* 0x000fca00078e10ff */
[----:B------:R-:W-:-:S04]  /*15b0*/  LEA R0, R2, UR4, 0x2 ;  /* 0x0000000402007c11 */ /* 0x000fc8000f8e10ff */
        /* <DEDUP_REMOVED lines=26> */
[----:B------:R-:W4:Y:S01]  /*1760*/  LDS R10, [R0+0x340] ;  /* 0x00034000000a7984 */ /* 0x000f220000000800 */
[----:B-----5:R-:W-:-:S03]  /*1770*/  FFMA R2, R2, R17, R3 ;  /* 0x0000001102027223 */ /* 0x020fc60000000003 */
[----:B------:R-:W5:Y:S04]  /*1780*/  LDS R16, [R0+0x380] ;  /* 0x0003800000107984 */ /* 0x000f680000000800 */
        /* <DEDUP_REMOVED lines=9> */
[----:B-----5:R-:W-:-:S04]  /*1820*/  FFMA R16, R16, R30, R9 ;  /* 0x0000001e10107223 */ /* 0x020fc80000000009 */
[----:B------:R-:W-:Y:S01]  /*1830*/  FFMA R31, R3, R31, R16 ;  /* 0x0000001f031f7223 */ /* 0x000fe20000000010 */
[----:B------:R-:W-:Y:S06]  /*1840*/  BAR.SYNC.DEFER_BLOCKING 0x0 ;  /* 0x0000000000007b1d */ /* 0x000fec0000010000 */
.L_x_0:
[----:B------:R-:W0:Y:S01]  /*1850*/  LDC.64 R2, c[0x0][0x390] ;  /* 0x0000e400ff027b82 */ /* 0x000e220000000a00 */
[----:B------:R-:W-:-:S04]  /*1860*/  IMAD R5, R6, R5, R4 ;  /* 0x0000000506057224 */ /* 0x000fc800078e0204 */
[----:B0-----:R-:W-:-:S05]  /*1870*/  IMAD.WIDE R2, R5, 0x4, R2 ;  /* 0x0000000405027825 */ /* 0x001fca00078e0202 */
[----:B------:R-:W-:Y:S01]  /*1880*/  STG.E desc[UR8][R2.64], R31 ;  /* 0x0000001f02007986 */ /* 0x000fe2000c101908 */
[----:B------:R-:W-:Y:S05]  /*1890*/  EXIT ;  /* 0x000000000000794d */ /* 0x000fea0003800000 */
.L_x_4:
[----:B------:R-:W-:-:S00]  /*18a0*/  BRA `(.L_x_4) ;  /* 0xfffffffc00fc7947 */ /* 0x000fc0000383ffff */
[----:B------:R-:W-:-:S00]  /*18b0*/  NOP ;  /* 0x0000000000007918 */ /* 0x000fc00000000000 */
        /* <DEDUP_REMOVED lines=12> */
.L_x_5:


//--------------------- .nv.shared._Z17tiledMatmulKernelPfS_S_i --------------------------
	.section	.nv.shared._Z17tiledMatmulKernelPfS_S_i,"aw",@nobits
	.sectionflags	@""
	.align	4
.nv.shared._Z17tiledMatmulKernelPfS_S_i:
	.zero		3072


//--------------------- .nv.shared.reserved.0     --------------------------
	.section	.nv.shared.reserved.0,"aw",@nobits
	.weak		__nv_reservedSMEM_offset_0_alias
	.size		__nv_reservedSMEM_offset_0_alias, 0, 64
	.other		__nv_reservedSMEM_offset_0_alias,@"STO_CUDA_RESERVED_SHARED STV_DEFAULT"
__nv_reservedSMEM_offset_0_alias:
	.zero		0
	.zero		64


//--------------------- .nv.constant0._Z17tiledMatmulKernelPfS_S_i --------------------------
	.section	.nv.constant0._Z17tiledMatmulKernelPfS_S_i,"a",@progbits
	.sectionflags	@""
	.align	4
.nv.constant0._Z17tiledMatmulKernelPfS_S_i:
	.zero		924


//--------------------- SYMBOLS --------------------------

	.type		.nv.reservedSmem.offset0,@object
	.size		.nv.reservedSmem.offset0,0x4
	.type		.nv.reservedSmem.cap,@object
	.size		.nv.reservedSmem.cap,0x4
